//
// Generated by NVIDIA NVVM Compiler
//
// Compiler Build ID: CL-36424714
// Cuda compilation tools, release 13.0, V13.0.88
// Based on NVVM 20.0.0
//

.version 9.0
.target sm_100
.address_size 64

	// .globl	_Z14pool_ave_naivePfS_iiiiii

.visible .entry _Z14pool_ave_naivePfS_iiiiii(
	.param .u64 .ptr .align 1 _Z14pool_ave_naivePfS_iiiiii_param_0,
	.param .u64 .ptr .align 1 _Z14pool_ave_naivePfS_iiiiii_param_1,
	.param .u32 _Z14pool_ave_naivePfS_iiiiii_param_2,
	.param .u32 _Z14pool_ave_naivePfS_iiiiii_param_3,
	.param .u32 _Z14pool_ave_naivePfS_iiiiii_param_4,
	.param .u32 _Z14pool_ave_naivePfS_iiiiii_param_5,
	.param .u32 _Z14pool_ave_naivePfS_iiiiii_param_6,
	.param .u32 _Z14pool_ave_naivePfS_iiiiii_param_7
)
{
	.reg .pred 	%p<15>;
	.reg .b32 	%r<49>;
	.reg .b32 	%f<90>;
	.reg .b64 	%rd<16>;

	ld.param.u64 	%rd5, [_Z14pool_ave_naivePfS_iiiiii_param_0];
	ld.param.u64 	%rd4, [_Z14pool_ave_naivePfS_iiiiii_param_1];
	ld.param.u32 	%r24, [_Z14pool_ave_naivePfS_iiiiii_param_2];
	ld.param.u32 	%r25, [_Z14pool_ave_naivePfS_iiiiii_param_4];
	ld.param.u32 	%r26, [_Z14pool_ave_naivePfS_iiiiii_param_5];
	ld.param.u32 	%r27, [_Z14pool_ave_naivePfS_iiiiii_param_6];
	ld.param.u32 	%r28, [_Z14pool_ave_naivePfS_iiiiii_param_7];
	cvta.to.global.u64 	%rd1, %rd5;
	mov.u32 	%r29, %tid.x;
	mov.u32 	%r30, %tid.y;
	mov.u32 	%r31, %ctaid.x;
	mov.u32 	%r32, %ntid.x;
	mad.lo.s32 	%r1, %r31, %r32, %r29;
	mov.u32 	%r33, %ctaid.y;
	mov.u32 	%r34, %ntid.y;
	mad.lo.s32 	%r2, %r33, %r34, %r30;
	setp.lt.s32 	%p1, %r26, 1;
	mov.f32 	%f88, 0f00000000;
	@%p1 bra 	$L__BB0_16;
	mul.lo.s32 	%r3, %r25, %r2;
	mul.lo.s32 	%r4, %r25, %r1;
	and.b32  	%r5, %r26, 15;
	add.s32 	%r6, %r5, -1;
	and.b32  	%r7, %r26, 7;
	add.s32 	%r8, %r7, -1;
	and.b32  	%r9, %r26, 2147483632;
	and.b32  	%r10, %r26, 3;
	neg.s32 	%r11, %r9;
	add.s64 	%rd2, %rd1, 32;
	mov.f32 	%f88, 0f00000000;
	mov.b32 	%r43, 0;
$L__BB0_2:
	setp.lt.u32 	%p2, %r26, 16;
	add.s32 	%r37, %r43, %r3;
	mad.lo.s32 	%r13, %r37, %r24, %r4;
	mov.b32 	%r47, 0;
	@%p2 bra 	$L__BB0_5;
	mov.u32 	%r44, %r13;
	mov.u32 	%r45, %r11;
$L__BB0_4:
	.pragma "nounroll";
	mul.wide.s32 	%rd6, %r44, 4;
	add.s64 	%rd7, %rd2, %rd6;
	ld.global.f32 	%f21, [%rd7+-32];
	add.f32 	%f22, %f88, %f21;
	ld.global.f32 	%f23, [%rd7+-28];
	add.f32 	%f24, %f22, %f23;
	ld.global.f32 	%f25, [%rd7+-24];
	add.f32 	%f26, %f24, %f25;
	ld.global.f32 	%f27, [%rd7+-20];
	add.f32 	%f28, %f26, %f27;
	ld.global.f32 	%f29, [%rd7+-16];
	add.f32 	%f30, %f28, %f29;
	ld.global.f32 	%f31, [%rd7+-12];
	add.f32 	%f32, %f30, %f31;
	ld.global.f32 	%f33, [%rd7+-8];
	add.f32 	%f34, %f32, %f33;
	ld.global.f32 	%f35, [%rd7+-4];
	add.f32 	%f36, %f34, %f35;
	ld.global.f32 	%f37, [%rd7];
	add.f32 	%f38, %f36, %f37;
	ld.global.f32 	%f39, [%rd7+4];
	add.f32 	%f40, %f38, %f39;
	ld.global.f32 	%f41, [%rd7+8];
	add.f32 	%f42, %f40, %f41;
	ld.global.f32 	%f43, [%rd7+12];
	add.f32 	%f44, %f42, %f43;
	ld.global.f32 	%f45, [%rd7+16];
	add.f32 	%f46, %f44, %f45;
	ld.global.f32 	%f47, [%rd7+20];
	add.f32 	%f48, %f46, %f47;
	ld.global.f32 	%f49, [%rd7+24];
	add.f32 	%f50, %f48, %f49;
	ld.global.f32 	%f51, [%rd7+28];
	add.f32 	%f88, %f50, %f51;
	add.s32 	%r45, %r45, 16;
	add.s32 	%r44, %r44, 16;
	setp.ne.s32 	%p3, %r45, 0;
	mov.u32 	%r47, %r9;
	@%p3 bra 	$L__BB0_4;
$L__BB0_5:
	setp.eq.s32 	%p4, %r5, 0;
	@%p4 bra 	$L__BB0_15;
	setp.lt.u32 	%p5, %r6, 7;
	@%p5 bra 	$L__BB0_8;
	add.s32 	%r38, %r13, %r47;
	mul.wide.s32 	%rd8, %r38, 4;
	add.s64 	%rd9, %rd1, %rd8;
	ld.global.f32 	%f53, [%rd9];
	add.f32 	%f54, %f88, %f53;
	ld.global.f32 	%f55, [%rd9+4];
	add.f32 	%f56, %f54, %f55;
	ld.global.f32 	%f57, [%rd9+8];
	add.f32 	%f58, %f56, %f57;
	ld.global.f32 	%f59, [%rd9+12];
	add.f32 	%f60, %f58, %f59;
	ld.global.f32 	%f61, [%rd9+16];
	add.f32 	%f62, %f60, %f61;
	ld.global.f32 	%f63, [%rd9+20];
	add.f32 	%f64, %f62, %f63;
	ld.global.f32 	%f65, [%rd9+24];
	add.f32 	%f66, %f64, %f65;
	ld.global.f32 	%f67, [%rd9+28];
	add.f32 	%f88, %f66, %f67;
	add.s32 	%r47, %r47, 8;
$L__BB0_8:
	setp.eq.s32 	%p6, %r7, 0;
	@%p6 bra 	$L__BB0_15;
	setp.lt.u32 	%p7, %r8, 3;
	@%p7 bra 	$L__BB0_11;
	add.s32 	%r39, %r13, %r47;
	mul.wide.s32 	%rd10, %r39, 4;
	add.s64 	%rd11, %rd1, %rd10;
	ld.global.f32 	%f69, [%rd11];
	add.f32 	%f70, %f88, %f69;
	ld.global.f32 	%f71, [%rd11+4];
	add.f32 	%f72, %f70, %f71;
	ld.global.f32 	%f73, [%rd11+8];
	add.f32 	%f74, %f72, %f73;
	ld.global.f32 	%f75, [%rd11+12];
	add.f32 	%f88, %f74, %f75;
	add.s32 	%r47, %r47, 4;
$L__BB0_11:
	setp.eq.s32 	%p8, %r10, 0;
	@%p8 bra 	$L__BB0_15;
	setp.eq.s32 	%p9, %r10, 1;
	add.s32 	%r40, %r13, %r47;
	mul.wide.s32 	%rd12, %r40, 4;
	add.s64 	%rd3, %rd1, %rd12;
	ld.global.f32 	%f76, [%rd3];
	add.f32 	%f88, %f88, %f76;
	@%p9 bra 	$L__BB0_15;
	setp.eq.s32 	%p10, %r10, 2;
	ld.global.f32 	%f77, [%rd3+4];
	add.f32 	%f88, %f88, %f77;
	@%p10 bra 	$L__BB0_15;
	ld.global.f32 	%f78, [%rd3+8];
	add.f32 	%f88, %f88, %f78;
$L__BB0_15:
	add.s32 	%r43, %r43, 1;
	setp.ne.s32 	%p11, %r43, %r26;
	@%p11 bra 	$L__BB0_2;
$L__BB0_16:
	bar.sync 	0;
	mul.lo.s32 	%r41, %r26, %r26;
	cvt.rn.f32.u32 	%f79, %r41;
	div.rn.f32 	%f17, %f88, %f79;
	setp.ge.s32 	%p12, %r1, %r27;
	setp.ge.s32 	%p13, %r2, %r28;
	or.pred  	%p14, %p12, %p13;
	@%p14 bra 	$L__BB0_18;
	mad.lo.s32 	%r42, %r27, %r2, %r1;
	cvta.to.global.u64 	%rd13, %rd4;
	mul.wide.s32 	%rd14, %r42, 4;
	add.s64 	%rd15, %rd13, %rd14;
	st.global.f32 	[%rd15], %f17;
$L__BB0_18:
	ret;

}


// ===== COMPILED SASS (sm_100) =====

	.target	sm_100

	.elftype	@"ET_EXEC"


//--------------------- .note.nv.tkinfo           --------------------------
	.section	.note.nv.tkinfo,"",@"SHT_NOTE"
	.sectionflags	@"SHF_NOTE_NV_TKINFO"
	.tkinfo
        /*0018*/ 	.word	0x00000002
        /*0030*/ 	.string	""
        /*0030*/ 	.string	"ptxas"
        /*0030*/ 	.string	"Cuda compilation tools, release 13.0, V13.0.88"
        /*0030*/ 	.string	"Build cuda_13.0.r13.0/compiler.36424714_0"
        /*0030*/ 	.string	"-arch sm_100 -m 64 "



//--------------------- .note.nv.cuinfo           --------------------------
	.section	.note.nv.cuinfo,"",@"SHT_NOTE"
	.sectionflags	@"SHF_NOTE_NV_CUINFO"
        /*0018*/ 	.short	0x0002
        /*001a*/ 	.short	0x0064
        /*001c*/ 	.short	0x0082
	.zero		2


//--------------------- .nv.info                  --------------------------
	.section	.nv.info,"",@"SHT_CUDA_INFO"
	.align	4


	//----- nvinfo : EIATTR_REGCOUNT
	.align		4
        /*0000*/ 	.byte	0x04, 0x2f
        /*0002*/ 	.short	(.L_1 - .L_0)
	.align		4
.L_0:
        /*0004*/ 	.word	index@(_Z14pool_ave_naivePfS_iiiiii)
        /*0008*/ 	.word	0x00000020


	//----- nvinfo : EIATTR_FRAME_SIZE
	.align		4
.L_1:
        /*000c*/ 	.byte	0x04, 0x11
        /*000e*/ 	.short	(.L_3 - .L_2)
	.align		4
.L_2:
        /*0010*/ 	.word	index@($__internal_0_$__cuda_sm3x_div_rn_noftz_f32_slowpath)
        /*0014*/ 	.word	0x00000000


	//----- nvinfo : EIATTR_FRAME_SIZE
	.align		4
.L_3:
        /*0018*/ 	.byte	0x04, 0x11
        /*001a*/ 	.short	(.L_5 - .L_4)
	.align		4
.L_4:
        /*001c*/ 	.word	index@(_Z14pool_ave_naivePfS_iiiiii)
        /*0020*/ 	.word	0x00000000


	//----- nvinfo : EIATTR_MIN_STACK_SIZE
	.align		4
.L_5:
        /*0024*/ 	.byte	0x04, 0x12
        /*0026*/ 	.short	(.L_7 - .L_6)
	.align		4
.L_6:
        /*0028*/ 	.word	index@(_Z14pool_ave_naivePfS_iiiiii)
        /*002c*/ 	.word	0x00000000
.L_7:


//--------------------- .nv.compat                --------------------------
	.section	.nv.compat,"",@"SHT_CUDA_COMPAT_INFO"
	.align	4
        /*0000*/ 	.byte	0x02, 0x09, 0x00, 0x00, 0x02, 0x02, 0x01, 0x00, 0x02, 0x05, 0x05, 0x00, 0x03, 0x07, 0x01, 0x01
        /*0010*/ 	.byte	0x02, 0x03, 0x00, 0x00, 0x02, 0x06, 0x01, 0x00, 0x04, 0x0b, 0x08, 0x00, 0x01, 0x00, 0x00, 0x00
        /*0020*/ 	.byte	0x00, 0x00, 0x00, 0x00


//--------------------- .nv.info._Z14pool_ave_naivePfS_iiiiii --------------------------
	.section	.nv.info._Z14pool_ave_naivePfS_iiiiii,"",@"SHT_CUDA_INFO"
	.sectionflags	@""
	.align	4


	//----- nvinfo : EIATTR_CUDA_API_VERSION
	.align		4
        /*0000*/ 	.byte	0x04, 0x37
        /*0002*/ 	.short	(.L_9 - .L_8)
.L_8:
        /*0004*/ 	.word	0x00000082


	//----- nvinfo : EIATTR_KPARAM_INFO
	.align		4
.L_9:
        /*0008*/ 	.byte	0x04, 0x17
        /*000a*/ 	.short	(.L_11 - .L_10)
.L_10:
        /*000c*/ 	.word	0x00000000
        /*0010*/ 	.short	0x0007
        /*0012*/ 	.short	0x0024
        /*0014*/ 	.byte	0x00, 0xf0, 0x11, 0x00


	//----- nvinfo : EIATTR_KPARAM_INFO
	.align		4
.L_11:
        /*0018*/ 	.byte	0x04, 0x17
        /*001a*/ 	.short	(.L_13 - .L_12)
.L_12:
        /*001c*/ 	.word	0x00000000
        /*0020*/ 	.short	0x0006
        /*0022*/ 	.short	0x0020
        /*0024*/ 	.byte	0x00, 0xf0, 0x11, 0x00


	//----- nvinfo : EIATTR_KPARAM_INFO
	.align		4
.L_13:
        /*0028*/ 	.byte	0x04, 0x17
        /*002a*/ 	.short	(.L_15 - .L_14)
.L_14:
        /*002c*/ 	.word	0x00000000
        /*0030*/ 	.short	0x0005
        /*0032*/ 	.short	0x001c
        /*0034*/ 	.byte	0x00, 0xf0, 0x11, 0x00


	//----- nvinfo : EIATTR_KPARAM_INFO
	.align		4
.L_15:
        /*0038*/ 	.byte	0x04, 0x17
        /*003a*/ 	.short	(.L_17 - .L_16)
.L_16:
        /*003c*/ 	.word	0x00000000
        /*0040*/ 	.short	0x0004
        /*0042*/ 	.short	0x0018
        /*0044*/ 	.byte	0x00, 0xf0, 0x11, 0x00


	//----- nvinfo : EIATTR_KPARAM_INFO
	.align		4
.L_17:
        /*0048*/ 	.byte	0x04, 0x17
        /*004a*/ 	.short	(.L_19 - .L_18)
.L_18:
        /*004c*/ 	.word	0x00000000
        /*0050*/ 	.short	0x0003
        /*0052*/ 	.short	0x0014
        /*0054*/ 	.byte	0x00, 0xf0, 0x11, 0x00


	//----- nvinfo : EIATTR_KPARAM_INFO
	.align		4
.L_19:
        /*0058*/ 	.byte	0x04, 0x17
        /*005a*/ 	.short	(.L_21 - .L_20)
.L_20:
        /*005c*/ 	.word	0x00000000
        /*0060*/ 	.short	0x0002
        /*0062*/ 	.short	0x0010
        /*0064*/ 	.byte	0x00, 0xf0, 0x11, 0x00


	//----- nvinfo : EIATTR_KPARAM_INFO
	.align		4
.L_21:
        /*0068*/ 	.byte	0x04, 0x17
        /*006a*/ 	.short	(.L_23 - .L_22)
.L_22:
        /*006c*/ 	.word	0x00000000
        /*0070*/ 	.short	0x0001
        /*0072*/ 	.short	0x0008
        /*0074*/ 	.byte	0x00, 0xf5, 0x21, 0x00


	//----- nvinfo : EIATTR_KPARAM_INFO
	.align		4
.L_23:
        /*0078*/ 	.byte	0x04, 0x17
        /*007a*/ 	.short	(.L_25 - .L_24)
.L_24:
        /*007c*/ 	.word	0x00000000
        /*0080*/ 	.short	0x0000
        /*0082*/ 	.short	0x0000
        /*0084*/ 	.byte	0x00, 0xf5, 0x21, 0x00


	//----- nvinfo : EIATTR_SPARSE_MMA_MASK
	.align		4
.L_25:
        /*0088*/ 	.byte	0x03, 0x50
        /*008a*/ 	.short	0x0000


	//----- nvinfo : EIATTR_MAXREG_COUNT
	.align		4
        /*008c*/ 	.byte	0x03, 0x1b
        /*008e*/ 	.short	0x00ff


	//----- nvinfo : EIATTR_NUM_BARRIERS
	.align		4
        /*0090*/ 	.byte	0x02, 0x4c
        /*0092*/ 	.byte	0x01
	.zero		1


	//----- nvinfo : EIATTR_MERCURY_ISA_VERSION
	.align		4
        /*0094*/ 	.byte	0x03, 0x5f
        /*0096*/ 	.short	0x0101


	//----- nvinfo : EIATTR_VRC_CTA_INIT_COUNT
	.align		4
        /*0098*/ 	.byte	0x02, 0x4a
	.zero		1
	.zero		1


	//----- nvinfo : EIATTR_EXIT_INSTR_OFFSETS
	.align		4
        /*009c*/ 	.byte	0x04, 0x1c
        /*009e*/ 	.short	(.L_27 - .L_26)


	//   ....[0]....
.L_26:
        /*00a0*/ 	.word	0x000009b0


	//   ....[1]....
        /*00a4*/ 	.word	0x00000a00


	//----- nvinfo : EIATTR_CRS_STACK_SIZE
	.align		4
.L_27:
        /*00a8*/ 	.byte	0x04, 0x1e
        /*00aa*/ 	.short	(.L_29 - .L_28)
.L_28:
        /*00ac*/ 	.word	0x00000000


	//----- nvinfo : EIATTR_CBANK_PARAM_SIZE
	.align		4
.L_29:
        /*00b0*/ 	.byte	0x03, 0x19
        /*00b2*/ 	.short	0x0028


	//----- nvinfo : EIATTR_PARAM_CBANK
	.align		4
        /*00b4*/ 	.byte	0x04, 0x0a
        /*00b6*/ 	.short	(.L_31 - .L_30)
	.align		4
.L_30:
        /*00b8*/ 	.word	index@(.nv.constant0._Z14pool_ave_naivePfS_iiiiii)
        /*00bc*/ 	.short	0x0380
        /*00be*/ 	.short	0x0028


	//----- nvinfo : EIATTR_SW_WAR
	.align		4
.L_31:
        /*00c0*/ 	.byte	0x04, 0x36
        /*00c2*/ 	.short	(.L_33 - .L_32)
.L_32:
        /*00c4*/ 	.word	0x00000008
.L_33:


//--------------------- .nv.callgraph             --------------------------
	.section	.nv.callgraph,"",@"SHT_CUDA_CALLGRAPH"
	.align	4
	.sectionentsize	8
	.align		4
        /*0000*/ 	.word	0x00000000
	.align		4
        /*0004*/ 	.word	0xffffffff
	.align		4
        /*0008*/ 	.word	0x00000000
	.align		4
        /*000c*/ 	.word	0xfffffffe
	.align		4
        /*0010*/ 	.word	0x00000000
	.align		4
        /*0014*/ 	.word	0xfffffffd
	.align		4
        /*0018*/ 	.word	0x00000000
	.align		4
        /*001c*/ 	.word	0xfffffffc


//--------------------- .text._Z14pool_ave_naivePfS_iiiiii --------------------------
	.section	.text._Z14pool_ave_naivePfS_iiiiii,"ax",@progbits
	.align	128
        .global         _Z14pool_ave_naivePfS_iiiiii
        .type           _Z14pool_ave_naivePfS_iiiiii,@function
        .size           _Z14pool_ave_naivePfS_iiiiii,(.L_x_21 - _Z14pool_ave_naivePfS_iiiiii)
        .other          _Z14pool_ave_naivePfS_iiiiii,@"STO_CUDA_ENTRY STV_DEFAULT"
_Z14pool_ave_naivePfS_iiiiii:
.text._Z14pool_ave_naivePfS_iiiiii:
[----:B------:R-:W-:Y:S01]  /*0000*/  LDC R1, c[0x0][0x37c] ;  /* 0x0000df00ff017b82 */ /* 0x000fe20000000800 */
[----:B------:R-:W0:Y:S01]  /*0010*/  LDCU UR6, c[0x0][0x39c] ;  /* 0x00007380ff0677ac */ /* 0x000e220008000800 */
[----:B------:R-:W1:Y:S06]  /*0020*/  S2R R6, SR_TID.X ;  /* 0x0000000000067919 */ /* 0x000e6c0000002100 */
[----:B------:R-:W1:Y:S01]  /*0030*/  LDC R5, c[0x0][0x360] ;  /* 0x0000d800ff057b82 */ /* 0x000e620000000800 */
[----:B------:R-:W-:Y:S01]  /*0040*/  IMAD.MOV.U32 R11, RZ, RZ, RZ ;  /* 0x000000ffff0b7224 */ /* 0x000fe200078e00ff */
[----:B------:R-:W2:Y:S01]  /*0050*/  LDCU.64 UR8, c[0x0][0x358] ;  /* 0x00006b00ff0877ac */ /* 0x000ea20008000a00 */
[----:B------:R-:W3:Y:S05]  /*0060*/  S2R R7, SR_TID.Y ;  /* 0x0000000000077919 */ /* 0x000eea0000002200 */
[----:B------:R-:W1:Y:S08]  /*0070*/  S2UR UR4, SR_CTAID.X ;  /* 0x00000000000479c3 */ /* 0x000e700000002500 */
[----:B------:R-:W3:Y:S01]  /*0080*/  S2UR UR5, SR_CTAID.Y ;  /* 0x00000000000579c3 */ /* 0x000ee20000002600 */
[----:B0-----:R-:W-:-:S05]  /*0090*/  IMAD.U32 R3, RZ, RZ, UR6 ;  /* 0x00000006ff037e24 */ /* 0x001fca000f8e00ff */
[----:B------:R-:W-:Y:S02]  /*00a0*/  ISETP.GE.AND P0, PT, R3, 0x1, PT ;  /* 0x000000010300780c */ /* 0x000fe40003f06270 */
[----:B------:R-:W3:Y:S01]  /*00b0*/  LDC R0, c[0x0][0x364] ;  /* 0x0000d900ff007b82 */ /* 0x000ee20000000800 */
[----:B-1----:R-:W-:Y:S02]  /*00c0*/  IMAD R6, R5, UR4, R6 ;  /* 0x0000000405067c24 */ /* 0x002fe4000f8e0206 */
[----:B---3--:R-:W-:-:S08]  /*00d0*/  IMAD R7, R0, UR5, R7 ;  /* 0x0000000500077c24 */ /* 0x008fd0000f8e0207 */
[----:B--2---:R-:W-:Y:S05]  /*00e0*/  @!P0 BRA `(.L_x_0) ;  /* 0x0000000400e08947 */ /* 0x004fea0003800000 */
[----:B------:R-:W0:Y:S01]  /*00f0*/  LDCU.64 UR6, c[0x0][0x380] ;  /* 0x00007000ff0677ac */ /* 0x000e220008000a00 */
[C---:B------:R-:W-:Y:S01]  /*0100*/  LOP3.LUT R24, R3.reuse, 0xf, RZ, 0xc0, !PT ;  /* 0x0000000f03187812 */ /* 0x040fe200078ec0ff */
[----:B------:R-:W-:Y:S01]  /*0110*/  IMAD.MOV.U32 R11, RZ, RZ, RZ ;  /* 0x000000ffff0b7224 */ /* 0x000fe200078e00ff */
[C---:B------:R-:W-:Y:S01]  /*0120*/  LOP3.LUT R25, R3.reuse, 0x7, RZ, 0xc0, !PT ;  /* 0x0000000703197812 */ /* 0x040fe200078ec0ff */
[----:B------:R-:W1:Y:S01]  /*0130*/  LDCU UR4, c[0x0][0x398] ;  /* 0x00007300ff0477ac */ /* 0x000e620008000800 */
[----:B------:R-:W-:Y:S02]  /*0140*/  IADD3 R0, PT, PT, R24, -0x1, RZ ;  /* 0xffffffff18007810 */ /* 0x000fe40007ffe0ff */
[----:B------:R-:W-:Y:S01]  /*0150*/  LOP3.LUT R8, R3, 0x3, RZ, 0xc0, !PT ;  /* 0x0000000303087812 */ /* 0x000fe200078ec0ff */
[----:B------:R-:W-:Y:S01]  /*0160*/  VIADD R2, R25, 0xffffffff ;  /* 0xffffffff19027836 */ /* 0x000fe20000000000 */
[----:B------:R-:W-:Y:S02]  /*0170*/  ISETP.GE.U32.AND P0, PT, R0, 0x7, PT ;  /* 0x000000070000780c */ /* 0x000fe40003f06070 */
[----:B------:R-:W-:-:S02]  /*0180*/  LOP3.LUT R0, R3, 0x7ffffff0, RZ, 0xc0, !PT ;  /* 0x7ffffff003007812 */ /* 0x000fc400078ec0ff */
[----:B------:R-:W-:Y:S02]  /*0190*/  ISETP.GE.U32.AND P1, PT, R2, 0x3, PT ;  /* 0x000000030200780c */ /* 0x000fe40003f26070 */
[----:B------:R-:W-:Y:S01]  /*01a0*/  IADD3 R10, PT, PT, -R0, RZ, RZ ;  /* 0x000000ff000a7210 */ /* 0x000fe20007ffe1ff */
[----:B0-----:R-:W-:Y:S01]  /*01b0*/  UIADD3 UR5, UP0, UPT, UR6, 0x20, URZ ;  /* 0x0000002006057890 */ /* 0x001fe2000ff1e0ff */
[----:B-1----:R-:W-:-:S03]  /*01c0*/  IMAD R9, R6, UR4, RZ ;  /* 0x0000000406097c24 */ /* 0x002fc6000f8e02ff */
[----:B------:R-:W-:Y:S01]  /*01d0*/  UIADD3.X UR6, UPT, UPT, URZ, UR7, URZ, UP0, !UPT ;  /* 0x00000007ff067290 */ /* 0x000fe200087fe4ff */
[----:B------:R-:W-:-:S11]  /*01e0*/  UMOV UR4, URZ ;  /* 0x000000ff00047c82 */ /* 0x000fd60008000000 */
.L_x_6:
[----:B------:R-:W0:Y:S01]  /*01f0*/  LDC.64 R2, c[0x0][0x398] ;  /* 0x0000e600ff027b82 */ /* 0x000e220000000a00 */
[----:B------:R-:W1:Y:S01]  /*0200*/  LDCU UR7, c[0x0][0x390] ;  /* 0x00007200ff0777ac */ /* 0x000e620008000800 */
[----:B------:R-:W-:Y:S01]  /*0210*/  IMAD.MOV.U32 R13, RZ, RZ, RZ ;  /* 0x000000ffff0d7224 */ /* 0x000fe200078e00ff */
[----:B0-----:R-:W-:Y:S01]  /*0220*/  ISETP.GE.U32.AND P3, PT, R3, 0x10, PT ;  /* 0x000000100300780c */ /* 0x001fe20003f66070 */
[----:B------:R-:W-:Y:S01]  /*0230*/  IMAD R2, R7, R2, UR4 ;  /* 0x0000000407027e24 */ /* 0x000fe2000f8e0202 */
[----:B------:R-:W-:-:S03]  /*0240*/  UIADD3 UR4, UPT, UPT, UR4, 0x1, URZ ;  /* 0x0000000104047890 */ /* 0x000fc6000fffe0ff */
[----:B-1----:R-:W-:-:S03]  /*0250*/  IMAD R2, R2, UR7, R9 ;  /* 0x0000000702027c24 */ /* 0x002fc6000f8e0209 */
[----:B------:R-:W-:-:S05]  /*0260*/  ISETP.NE.AND P2, PT, R3, UR4, PT ;  /* 0x0000000403007c0c */ /* 0x000fca000bf45270 */
[----:B------:R-:W-:Y:S08]  /*0270*/  @!P3 BRA `(.L_x_1) ;  /* 0x0000000000a8b947 */ /* 0x000ff00003800000 */
[----:B------:R-:W-:Y:S01]  /*0280*/  MOV R13, R2 ;  /* 0x00000002000d7202 */ /* 0x000fe20000000f00 */
[----:B------:R-:W-:-:S07]  /*0290*/  IMAD.MOV.U32 R12, RZ, RZ, R10 ;  /* 0x000000ffff0c7224 */ /* 0x000fce00078e000a */
.L_x_2:
[----:B------:R-:W-:Y:S01]  /*02a0*/  MOV R4, UR5 ;  /* 0x0000000500047c02 */ /* 0x000fe20008000f00 */
[----:B------:R-:W-:-:S04]  /*02b0*/  IMAD.U32 R5, RZ, RZ, UR6 ;  /* 0x00000006ff057e24 */ /* 0x000fc8000f8e00ff */
[----:B------:R-:W-:-:S05]  /*02c0*/  IMAD.WIDE R4, R13, 0x4, R4 ;  /* 0x000000040d047825 */ /* 0x000fca00078e0204 */
[----:B------:R-:W2:Y:S04]  /*02d0*/  LDG.E R26, desc[UR8][R4.64+-0x20] ;  /* 0xffffe008041a7981 */ /* 0x000ea8000c1e1900 */
[----:B------:R-:W3:Y:S04]  /*02e0*/  LDG.E R23, desc[UR8][R4.64+-0x1c] ;  /* 0xffffe40804177981 */ /* 0x000ee8000c1e1900 */
[----:B------:R-:W4:Y:S04]  /*02f0*/  LDG.E R22, desc[UR8][R4.64+-0x18] ;  /* 0xffffe80804167981 */ /* 0x000f28000c1e1900 */
[----:B------:R-:W5:Y:S04]  /*0300*/  LDG.E R21, desc[UR8][R4.64+-0x14] ;  /* 0xffffec0804157981 */ /* 0x000f68000c1e1900 */
[----:B------:R-:W5:Y:S04]  /*0310*/  LDG.E R14, desc[UR8][R4.64+-0x10] ;  /* 0xfffff008040e7981 */ /* 0x000f68000c1e1900 */
[----:B------:R-:W5:Y:S04]  /*0320*/  LDG.E R15, desc[UR8][R4.64+-0xc] ;  /* 0xfffff408040f7981 */ /* 0x000f68000c1e1900 */
[----:B------:R-:W5:Y:S04]  /*0330*/  LDG.E R16, desc[UR8][R4.64+-0x8] ;  /* 0xfffff80804107981 */ /* 0x000f68000c1e1900 */
[----:B------:R-:W5:Y:S04]  /*0340*/  LDG.E R17, desc[UR8][R4.64+-0x4] ;  /* 0xfffffc0804117981 */ /* 0x000f68000c1e1900 */
[----:B------:R-:W5:Y:S04]  /*0350*/  LDG.E R18, desc[UR8][R4.64] ;  /* 0x0000000804127981 */ /* 0x000f68000c1e1900 */
[----:B------:R-:W5:Y:S04]  /*0360*/  LDG.E R19, desc[UR8][R4.64+0x4] ;  /* 0x0000040804137981 */ /* 0x000f68000c1e1900 */
[----:B------:R-:W5:Y:S01]  /*0370*/  LDG.E R20, desc[UR8][R4.64+0x8] ;  /* 0x0000080804147981 */ /* 0x000f62000c1e1900 */
[----:B--2---:R-:W-:-:S03]  /*0380*/  FADD R26, R26, R11 ;  /* 0x0000000b1a1a7221 */ /* 0x004fc60000000000 */
[----:B------:R-:W2:Y:S01]  /*0390*/  LDG.E R11, desc[UR8][R4.64+0xc] ;  /* 0x00000c08040b7981 */ /* 0x000ea2000c1e1900 */
[----:B---3--:R-:W-:-:S03]  /*03a0*/  FADD R27, R26, R23 ;  /* 0x000000171a1b7221 */ /* 0x008fc60000000000 */
[----:B------:R-:W3:Y:S01]  /*03b0*/  LDG.E R23, desc[UR8][R4.64+0x10] ;  /* 0x0000100804177981 */ /* 0x000ee2000c1e1900 */
[----:B----4-:R-:W-:-:S03]  /*03c0*/  FADD R26, R27, R22 ;  /* 0x000000161b1a7221 */ /* 0x010fc60000000000 */
[----:B------:R-:W4:Y:S01]  /*03d0*/  LDG.E R22, desc[UR8][R4.64+0x14] ;  /* 0x0000140804167981 */ /* 0x000f22000c1e1900 */
[----:B-----5:R-:W-:-:S03]  /*03e0*/  FADD R27, R26, R21 ;  /* 0x000000151a1b7221 */ /* 0x020fc60000000000 */
[----:B------:R-:W5:Y:S04]  /*03f0*/  LDG.E R21, desc[UR8][R4.64+0x18] ;  /* 0x0000180804157981 */ /* 0x000f68000c1e1900 */
[----:B------:R-:W5:Y:S01]  /*0400*/  LDG.E R26, desc[UR8][R4.64+0x1c] ;  /* 0x00001c08041a7981 */ /* 0x000f62000c1e1900 */
[----:B------:R-:W-:Y:S01]  /*0410*/  FADD R14, R27, R14 ;  /* 0x0000000e1b0e7221 */ /* 0x000fe20000000000 */
[----:B------:R-:W-:Y:S01]  /*0420*/  IADD3 R12, PT, PT, R12, 0x10, RZ ;  /* 0x000000100c0c7810 */ /* 0x000fe20007ffe0ff */
[----:B------:R-:W-:Y:S02]  /*0430*/  VIADD R13, R13, 0x10 ;  /* 0x000000100d0d7836 */ /* 0x000fe40000000000 */
[----:B------:R-:W-:Y:S01]  /*0440*/  FADD R15, R14, R15 ;  /* 0x0000000f0e0f7221 */ /* 0x000fe20000000000 */
[----:B------:R-:W-:-:S03]  /*0450*/  ISETP.NE.AND P3, PT, R12, RZ, PT ;  /* 0x000000ff0c00720c */ /* 0x000fc60003f65270 */
[----:B------:R-:W-:-:S04]  /*0460*/  FADD R16, R15, R16 ;  /* 0x000000100f107221 */ /* 0x000fc80000000000 */
[----:B------:R-:W-:-:S04]  /*0470*/  FADD R17, R16, R17 ;  /* 0x0000001110117221 */ /* 0x000fc80000000000 */
[----:B------:R-:W-:-:S04]  /*0480*/  FADD R18, R17, R18 ;  /* 0x0000001211127221 */ /* 0x000fc80000000000 */
[----:B------:R-:W-:-:S04]  /*0490*/  FADD R19, R18, R19 ;  /* 0x0000001312137221 */ /* 0x000fc80000000000 */
[----:B------:R-:W-:-:S04]  /*04a0*/  FADD R20, R19, R20 ;  /* 0x0000001413147221 */ /* 0x000fc80000000000 */
[----:B--2---:R-:W-:-:S04]  /*04b0*/  FADD R20, R20, R11 ;  /* 0x0000000b14147221 */ /* 0x004fc80000000000 */
[----:B---3--:R-:W-:-:S04]  /*04c0*/  FADD R23, R20, R23 ;  /* 0x0000001714177221 */ /* 0x008fc80000000000 */
[----:B----4-:R-:W-:-:S04]  /*04d0*/  FADD R22, R23, R22 ;  /* 0x0000001617167221 */ /* 0x010fc80000000000 */
[----:B-----5:R-:W-:-:S04]  /*04e0*/  FADD R21, R22, R21 ;  /* 0x0000001516157221 */ /* 0x020fc80000000000 */
[----:B------:R-:W-:Y:S01]  /*04f0*/  FADD R11, R21, R26 ;  /* 0x0000001a150b7221 */ /* 0x000fe20000000000 */
[----:B------:R-:W-:Y:S06]  /*0500*/  @P3 BRA `(.L_x_2) ;  /* 0xfffffffc00643947 */ /* 0x000fec000383ffff */
[----:B------:R-:W-:-:S07]  /*0510*/  MOV R13, R0 ;  /* 0x00000000000d7202 */ /* 0x000fce0000000f00 */
.L_x_1:
[----:B------:R-:W-:-:S13]  /*0520*/  ISETP.NE.AND P3, PT, R24, RZ, PT ;  /* 0x000000ff1800720c */ /* 0x000fda0003f65270 */
[----:B------:R-:W-:Y:S05]  /*0530*/  @!P3 BRA `(.L_x_3) ;  /* 0x0000000000c8b947 */ /* 0x000fea0003800000 */
[----:B------:R-:W-:Y:S01]  /*0540*/  ISETP.NE.AND P3, PT, R25, RZ, PT ;  /* 0x000000ff1900720c */ /* 0x000fe20003f65270 */
[----:B------:R-:W-:-:S12]  /*0550*/  @!P0 BRA `(.L_x_4) ;  /* 0x0000000000508947 */ /* 0x000fd80003800000 */
[----:B------:R-:W0:Y:S01]  /*0560*/  LDC.64 R4, c[0x0][0x380] ;  /* 0x0000e000ff047b82 */ /* 0x000e220000000a00 */
[----:B------:R-:W-:-:S04]  /*0570*/  IMAD.IADD R15, R2, 0x1, R13 ;  /* 0x00000001020f7824 */ /* 0x000fc800078e020d */
[----:B0-----:R-:W-:-:S05]  /*0580*/  IMAD.WIDE R4, R15, 0x4, R4 ;  /* 0x000000040f047825 */ /* 0x001fca00078e0204 */
[----:B------:R-:W2:Y:S04]  /*0590*/  LDG.E R12, desc[UR8][R4.64] ;  /* 0x00000008040c7981 */ /* 0x000ea8000c1e1900 */
[----:B------:R-:W3:Y:S04]  /*05a0*/  LDG.E R15, desc[UR8][R4.64+0x4] ;  /* 0x00000408040f7981 */ /* 0x000ee8000c1e1900 */
[----:B------:R-:W4:Y:S04]  /*05b0*/  LDG.E R17, desc[UR8][R4.64+0x8] ;  /* 0x0000080804117981 */ /* 0x000f28000c1e1900 */
[----:B------:R-:W5:Y:S04]  /*05c0*/  LDG.E R19, desc[UR8][R4.64+0xc] ;  /* 0x00000c0804137981 */ /* 0x000f68000c1e1900 */
[----:B------:R-:W5:Y:S04]  /*05d0*/  LDG.E R21, desc[UR8][R4.64+0x10] ;  /* 0x0000100804157981 */ /* 0x000f68000c1e1900 */
[----:B------:R-:W5:Y:S04]  /*05e0*/  LDG.E R23, desc[UR8][R4.64+0x14] ;  /* 0x0000140804177981 */ /* 0x000f68000c1e1900 */
[----:B------:R-:W5:Y:S04]  /*05f0*/  LDG.E R27, desc[UR8][R4.64+0x18] ;  /* 0x00001808041b7981 */ /* 0x000f68000c1e1900 */
[----:B------:R-:W5:Y:S01]  /*0600*/  LDG.E R29, desc[UR8][R4.64+0x1c] ;  /* 0x00001c08041d7981 */ /* 0x000f62000c1e1900 */
[----:B------:R-:W-:Y:S01]  /*0610*/  IADD3 R13, PT, PT, R13, 0x8, RZ ;  /* 0x000000080d0d7810 */ /* 0x000fe20007ffe0ff */
[----:B--2---:R-:W-:-:S04]  /*0620*/  FADD R12, R11, R12 ;  /* 0x0000000c0b0c7221 */ /* 0x004fc80000000000 */
[----:B---3--:R-:W-:-:S04]  /*0630*/  FADD R12, R12, R15 ;  /* 0x0000000f0c0c7221 */ /* 0x008fc80000000000 */
[----:B----4-:R-:W-:-:S04]  /*0640*/  FADD R12, R12, R17 ;  /* 0x000000110c0c7221 */ /* 0x010fc80000000000 */
[----:B-----5:R-:W-:-:S04]  /*0650*/  FADD R12, R12, R19 ;  /* 0x000000130c0c7221 */ /* 0x020fc80000000000 */
[----:B------:R-:W-:-:S04]  /*0660*/  FADD R12, R12, R21 ;  /* 0x000000150c0c7221 */ /* 0x000fc80000000000 */
[----:B------:R-:W-:-:S04]  /*0670*/  FADD R12, R12, R23 ;  /* 0x000000170c0c7221 */ /* 0x000fc80000000000 */
[----:B------:R-:W-:-:S04]  /*0680*/  FADD R12, R12, R27 ;  /* 0x0000001b0c0c7221 */ /* 0x000fc80000000000 */
[----:B------:R-:W-:-:S07]  /*0690*/  FADD R11, R12, R29 ;  /* 0x0000001d0c0b7221 */ /* 0x000fce0000000000 */
.L_x_4:
        /* <DEDUP_REMOVED lines=9> */
[----:B------:R-:W5:Y:S01]  /*0730*/  LDG.E R19, desc[UR8][R4.64+0xc] ;  /* 0x00000c0804137981 */ /* 0x000f62000c1e1900 */
[----:B------:R-:W-:Y:S01]  /*0740*/  IADD3 R13, PT, PT, R13, 0x4, RZ ;  /* 0x000000040d0d7810 */ /* 0x000fe20007ffe0ff */
[----:B--2---:R-:W-:-:S04]  /*0750*/  FADD R12, R11, R12 ;  /* 0x0000000c0b0c7221 */ /* 0x004fc80000000000 */
[----:B---3--:R-:W-:-:S04]  /*0760*/  FADD R12, R12, R15 ;  /* 0x0000000f0c0c7221 */ /* 0x008fc80000000000 */
[----:B----4-:R-:W-:-:S04]  /*0770*/  FADD R12, R12, R17 ;  /* 0x000000110c0c7221 */ /* 0x010fc80000000000 */
[----:B-----5:R-:W-:-:S07]  /*0780*/  FADD R11, R12, R19 ;  /* 0x000000130c0b7221 */ /* 0x020fce0000000000 */
.L_x_5:
[----:B------:R-:W-:Y:S05]  /*0790*/  @!P3 BRA `(.L_x_3) ;  /* 0x000000000030b947 */ /* 0x000fea0003800000 */
[----:B------:R-:W0:Y:S01]  /*07a0*/  LDC.64 R4, c[0x0][0x380] ;  /* 0x0000e000ff047b82 */ /* 0x000e220000000a00 */
[----:B------:R-:W-:-:S04]  /*07b0*/  IMAD.IADD R13, R2, 0x1, R13 ;  /* 0x00000001020d7824 */ /* 0x000fc800078e020d */
[----:B0-----:R-:W-:-:S05]  /*07c0*/  IMAD.WIDE R4, R13, 0x4, R4 ;  /* 0x000000040d047825 */ /* 0x001fca00078e0204 */
[----:B------:R-:W2:Y:S01]  /*07d0*/  LDG.E R2, desc[UR8][R4.64] ;  /* 0x0000000804027981 */ /* 0x000ea2000c1e1900 */
[----:B------:R-:W-:Y:S01]  /*07e0*/  ISETP.NE.AND P3, PT, R8, 0x1, PT ;  /* 0x000000010800780c */ /* 0x000fe20003f65270 */
[----:B--2---:R-:W-:-:S12]  /*07f0*/  FADD R11, R11, R2 ;  /* 0x000000020b0b7221 */ /* 0x004fd80000000000 */
[----:B------:R-:W-:Y:S05]  /*0800*/  @!P3 BRA `(.L_x_3) ;  /* 0x000000000014b947 */ /* 0x000fea0003800000 */
[----:B------:R-:W-:Y:S01]  /*0810*/  ISETP.NE.AND P3, PT, R8, 0x2, PT ;  /* 0x000000020800780c */ /* 0x000fe20003f65270 */
[----:B------:R-:W2:-:S12]  /*0820*/  LDG.E R2, desc[UR8][R4.64+0x4] ;  /* 0x0000040804027981 */ /* 0x000e98000c1e1900 */
[----:B------:R-:W3:Y:S01]  /*0830*/  @P3 LDG.E R12, desc[UR8][R4.64+0x8] ;  /* 0x00000808040c3981 */ /* 0x000ee2000c1e1900 */
[----:B--2---:R-:W-:-:S04]  /*0840*/  FADD R11, R11, R2 ;  /* 0x000000020b0b7221 */ /* 0x004fc80000000000 */
[----:B---3--:R-:W-:-:S07]  /*0850*/  @P3 FADD R11, R11, R12 ;  /* 0x0000000c0b0b3221 */ /* 0x008fce0000000000 */
.L_x_3:
[----:B------:R-:W-:Y:S05]  /*0860*/  @P2 BRA `(.L_x_6) ;  /* 0xfffffff800602947 */ /* 0x000fea000383ffff */
.L_x_0:
[----:B------:R-:W-:Y:S01]  /*0870*/  IMAD R3, R3, R3, RZ ;  /* 0x0000000303037224 */ /* 0x000fe200078e02ff */
[----:B------:R-:W-:Y:S04]  /*0880*/  BAR.SYNC.DEFER_BLOCKING 0x0 ;  /* 0x0000000000007b1d */ /* 0x000fe80000010000 */
[----:B------:R-:W-:Y:S02]  /*0890*/  I2FP.F32.U32 R4, R3 ;  /* 0x0000000300047245 */ /* 0x000fe40000201000 */
[----:B------:R-:W-:Y:S02]  /*08a0*/  BSSY.RECONVERGENT B0, `(.L_x_7) ;  /* 0x000000d000007945 */ /* 0x000fe40003800200 */
[----:B------:R-:W0:Y:S08]  /*08b0*/  MUFU.RCP R3, R4 ;  /* 0x0000000400037308 */ /* 0x000e300000001000 */
[----:B------:R-:W1:Y:S01]  /*08c0*/  FCHK P0, R11, R4 ;  /* 0x000000040b007302 */ /* 0x000e620000000000 */
[----:B0-----:R-:W-:-:S04]  /*08d0*/  FFMA R0, -R4, R3, 1 ;  /* 0x3f80000004007423 */ /* 0x001fc80000000103 */
[----:B------:R-:W-:-:S04]  /*08e0*/  FFMA R0, R3, R0, R3 ;  /* 0x0000000003007223 */ /* 0x000fc80000000003 */
[----:B------:R-:W-:-:S04]  /*08f0*/  FFMA R3, R0, R11, RZ ;  /* 0x0000000b00037223 */ /* 0x000fc800000000ff */
[----:B------:R-:W-:-:S04]  /*0900*/  FFMA R2, -R4, R3, R11 ;  /* 0x0000000304027223 */ /* 0x000fc8000000010b */
[----:B------:R-:W-:Y:S01]  /*0910*/  FFMA R5, R0, R2, R3 ;  /* 0x0000000200057223 */ /* 0x000fe20000000003 */
[----:B-1----:R-:W-:Y:S06]  /*0920*/  @!P0 BRA `(.L_x_8) ;  /* 0x0000000000108947 */ /* 0x002fec0003800000 */
[----:B------:R-:W-:Y:S02]  /*0930*/  MOV R3, R11 ;  /* 0x0000000b00037202 */ /* 0x000fe40000000f00 */
[----:B------:R-:W-:-:S07]  /*0940*/  MOV R2, 0x960 ;  /* 0x0000096000027802 */ /* 0x000fce0000000f00 */
[----:B------:R-:W-:Y:S05]  /*0950*/  CALL.REL.NOINC `($__internal_0_$__cuda_sm3x_div_rn_noftz_f32_slowpath) ;  /* 0x00000000002c7944 */ /* 0x000fea0003c00000 */
[----:B------:R-:W-:-:S07]  /*0960*/  IMAD.MOV.U32 R5, RZ, RZ, R0 ;  /* 0x000000ffff057224 */ /* 0x000fce00078e0000 */
.L_x_8:
[----:B------:R-:W-:Y:S05]  /*0970*/  BSYNC.RECONVERGENT B0 ;  /* 0x0000000000007941 */ /* 0x000fea0003800200 */
.L_x_7:
[----:B------:R-:W0:Y:S02]  /*0980*/  LDCU.64 UR4, c[0x0][0x3a0] ;  /* 0x00007400ff0477ac */ /* 0x000e240008000a00 */
[----:B0-----:R-:W-:-:S04]  /*0990*/  ISETP.GE.AND P0, PT, R7, UR5, PT ;  /* 0x0000000507007c0c */ /* 0x001fc8000bf06270 */
[----:B------:R-:W-:-:S13]  /*09a0*/  ISETP.GE.OR P0, PT, R6, UR4, P0 ;  /* 0x0000000406007c0c */ /* 0x000fda0008706670 */
[----:B------:R-:W-:Y:S05]  /*09b0*/  @P0 EXIT ;  /* 0x000000000000094d */ /* 0x000fea0003800000 */
[----:B------:R-:W0:Y:S01]  /*09c0*/  LDC.64 R2, c[0x0][0x388] ;  /* 0x0000e200ff027b82 */ /* 0x000e220000000a00 */
[----:B------:R-:W-:-:S04]  /*09d0*/  IMAD R7, R7, UR4, R6 ;  /* 0x0000000407077c24 */ /* 0x000fc8000f8e0206 */
[----:B0-----:R-:W-:-:S05]  /*09e0*/  IMAD.WIDE R2, R7, 0x4, R2 ;  /* 0x0000000407027825 */ /* 0x001fca00078e0202 */
[----:B------:R-:W-:Y:S01]  /*09f0*/  STG.E desc[UR8][R2.64], R5 ;  /* 0x0000000502007986 */ /* 0x000fe2000c101908 */
[----:B------:R-:W-:Y:S05]  /*0a00*/  EXIT ;  /* 0x000000000000794d */ /* 0x000fea0003800000 */
        .weak           $__internal_0_$__cuda_sm3x_div_rn_noftz_f32_slowpath
        .type           $__internal_0_$__cuda_sm3x_div_rn_noftz_f32_slowpath,@function
        .size           $__internal_0_$__cuda_sm3x_div_rn_noftz_f32_slowpath,(.L_x_21 - $__internal_0_$__cuda_sm3x_div_rn_noftz_f32_slowpath)
$__internal_0_$__cuda_sm3x_div_rn_noftz_f32_slowpath:
[----:B------:R-:W-:Y:S01]  /*0a10*/  SHF.R.U32.HI R5, RZ, 0x17, R4 ;  /* 0x00000017ff057819 */ /* 0x000fe20000011604 */
[----:B------:R-:W-:Y:S01]  /*0a20*/  BSSY.RECONVERGENT B1, `(.L_x_9) ;  /* 0x0000063000017945 */ /* 0x000fe20003800200 */
[----:B------:R-:W-:Y:S02]  /*0a30*/  SHF.R.U32.HI R0, RZ, 0x17, R3 ;  /* 0x00000017ff007819 */ /* 0x000fe40000011603 */
[----:B------:R-:W-:Y:S02]  /*0a40*/  LOP3.LUT R5, R5, 0xff, RZ, 0xc0, !PT ;  /* 0x000000ff05057812 */ /* 0x000fe400078ec0ff */
[----:B------:R-:W-:Y:S02]  /*0a50*/  LOP3.LUT R12, R0, 0xff, RZ, 0xc0, !PT ;  /* 0x000000ff000c7812 */ /* 0x000fe400078ec0ff */
[----:B------:R-:W-:-:S03]  /*0a60*/  IADD3 R9, PT, PT, R5, -0x1, RZ ;  /* 0xffffffff05097810 */ /* 0x000fc60007ffe0ff */
[----:B------:R-:W-:Y:S01]  /*0a70*/  VIADD R10, R12, 0xffffffff ;  /* 0xffffffff0c0a7836 */ /* 0x000fe20000000000 */
[----:B------:R-:W-:-:S04]  /*0a80*/  ISETP.GT.U32.AND P0, PT, R9, 0xfd, PT ;  /* 0x000000fd0900780c */ /* 0x000fc80003f04070 */
[----:B------:R-:W-:-:S13]  /*0a90*/  ISETP.GT.U32.OR P0, PT, R10, 0xfd, P0 ;  /* 0x000000fd0a00780c */ /* 0x000fda0000704470 */
[----:B------:R-:W-:Y:S01]  /*0aa0*/  @!P0 MOV R8, RZ ;  /* 0x000000ff00088202 */ /* 0x000fe20000000f00 */
[----:B------:R-:W-:Y:S06]  /*0ab0*/  @!P0 BRA `(.L_x_10) ;  /* 0x0000000000608947 */ /* 0x000fec0003800000 */
[----:B------:R-:W-:Y:S01]  /*0ac0*/  FSETP.GTU.FTZ.AND P0, PT, |R3|, +INF , PT ;  /* 0x7f8000000300780b */ /* 0x000fe20003f1c200 */
[----:B------:R-:W-:Y:S01]  /*0ad0*/  IMAD.MOV.U32 R0, RZ, RZ, R4 ;  /* 0x000000ffff007224 */ /* 0x000fe200078e0004 */
[----:B------:R-:W-:-:S04]  /*0ae0*/  FSETP.GTU.FTZ.AND P1, PT, |R4|, +INF , PT ;  /* 0x7f8000000400780b */ /* 0x000fc80003f3c200 */
[----:B------:R-:W-:-:S13]  /*0af0*/  PLOP3.LUT P0, PT, P0, P1, PT, 0xf8, 0x8f ;  /* 0x00000000008f781c */ /* 0x000fda0000703f70 */
[----:B------:R-:W-:Y:S05]  /*0b00*/  @P0 BRA `(.L_x_11) ;  /* 0x00000004004c0947 */ /* 0x000fea0003800000 */
[----:B------:R-:W-:-:S13]  /*0b10*/  LOP3.LUT P0, RZ, R4, 0x7fffffff, R3, 0xc8, !PT ;  /* 0x7fffffff04ff7812 */ /* 0x000fda000780c803 */
[----:B------:R-:W-:Y:S05]  /*0b20*/  @!P0 BRA `(.L_x_12) ;  /* 0x00000004003c8947 */ /* 0x000fea0003800000 */
[C---:B------:R-:W-:Y:S02]  /*0b30*/  FSETP.NEU.FTZ.AND P2, PT, |R3|.reuse, +INF , PT ;  /* 0x7f8000000300780b */ /* 0x040fe40003f5d200 */
[----:B------:R-:W-:Y:S02]  /*0b40*/  FSETP.NEU.FTZ.AND P1, PT, |R0|, +INF , PT ;  /* 0x7f8000000000780b */ /* 0x000fe40003f3d200 */
[----:B------:R-:W-:-:S11]  /*0b50*/  FSETP.NEU.FTZ.AND P0, PT, |R3|, +INF , PT ;  /* 0x7f8000000300780b */ /* 0x000fd60003f1d200 */
[----:B------:R-:W-:Y:S05]  /*0b60*/  @!P1 BRA !P2, `(.L_x_12) ;  /* 0x00000004002c9947 */ /* 0x000fea0005000000 */
[----:B------:R-:W-:-:S04]  /*0b70*/  LOP3.LUT P2, RZ, R3, 0x7fffffff, RZ, 0xc0, !PT ;  /* 0x7fffffff03ff7812 */ /* 0x000fc8000784c0ff */
[----:B------:R-:W-:-:S13]  /*0b80*/  PLOP3.LUT P1, PT, P1, P2, PT, 0x2f, 0xf2 ;  /* 0x0000000000f2781c */ /* 0x000fda0000f24577 */
[----:B------:R-:W-:Y:S05]  /*0b90*/  @P1 BRA `(.L_x_13) ;  /* 0x0000000400181947 */ /* 0x000fea0003800000 */
[----:B------:R-:W-:-:S04]  /*0ba0*/  LOP3.LUT P1, RZ, R4, 0x7fffffff, RZ, 0xc0, !PT ;  /* 0x7fffffff04ff7812 */ /* 0x000fc8000782c0ff */
[----:B------:R-:W-:-:S13]  /*0bb0*/  PLOP3.LUT P0, PT, P0, P1, PT, 0x2f, 0xf2 ;  /* 0x0000000000f2781c */ /* 0x000fda0000702577 */
[----:B------:R-:W-:Y:S05]  /*0bc0*/  @P0 BRA `(.L_x_14) ;  /* 0x0000000400000947 */ /* 0x000fea0003800000 */
[----:B------:R-:W-:Y:S02]  /*0bd0*/  ISETP.GE.AND P0, PT, R10, RZ, PT ;  /* 0x000000ff0a00720c */ /* 0x000fe40003f06270 */
[----:B------:R-:W-:-:S11]  /*0be0*/  ISETP.GE.AND P1, PT, R9, RZ, PT ;  /* 0x000000ff0900720c */ /* 0x000fd60003f26270 */
[----:B------:R-:W-:Y:S01]  /*0bf0*/  @P0 MOV R8, RZ ;  /* 0x000000ff00080202 */ /* 0x000fe20000000f00 */
[----:B------:R-:W-:Y:S02]  /*0c00*/  @!P0 IMAD.MOV.U32 R8, RZ, RZ, -0x40 ;  /* 0xffffffc0ff088424 */ /* 0x000fe400078e00ff */
[----:B------:R-:W-:Y:S01]  /*0c10*/  @!P0 FFMA R3, R3, 1.84467440737095516160e+19, RZ ;  /* 0x5f80000003038823 */ /* 0x000fe200000000ff */
[----:B------:R-:W-:Y:S02]  /*0c20*/  @!P1 FFMA R4, R0, 1.84467440737095516160e+19, RZ ;  /* 0x5f80000000049823 */ /* 0x000fe400000000ff */
[----:B------:R-:W-:-:S07]  /*0c30*/  @!P1 IADD3 R8, PT, PT, R8, 0x40, RZ ;  /* 0x0000004008089810 */ /* 0x000fce0007ffe0ff */
.L_x_10:
[----:B------:R-:W-:Y:S01]  /*0c40*/  LEA R9, R5, 0xc0800000, 0x17 ;  /* 0xc080000005097811 */ /* 0x000fe200078eb8ff */
[----:B------:R-:W-:Y:S04]  /*0c50*/  BSSY.RECONVERGENT B2, `(.L_x_15) ;  /* 0x0000036000027945 */ /* 0x000fe80003800200 */
[----:B------:R-:W-:Y:S01]  /*0c60*/  IMAD.IADD R9, R4, 0x1, -R9 ;  /* 0x0000000104097824 */ /* 0x000fe200078e0a09 */
[----:B------:R-:W-:-:S03]  /*0c70*/  IADD3 R4, PT, PT, R12, -0x7f, RZ ;  /* 0xffffff810c047810 */ /* 0x000fc60007ffe0ff */
[----:B------:R-:W0:Y:S01]  /*0c80*/  MUFU.RCP R10, R9 ;  /* 0x00000009000a7308 */ /* 0x000e220000001000 */
[----:B------:R-:W-:Y:S01]  /*0c90*/  FADD.FTZ R11, -R9, -RZ ;  /* 0x800000ff090b7221 */ /* 0x000fe20000010100 */
[C---:B------:R-:W-:Y:S01]  /*0ca0*/  IMAD R0, R4.reuse, -0x800000, R3 ;  /* 0xff80000004007824 */ /* 0x040fe200078e0203 */
[----:B------:R-:W-:-:S05]  /*0cb0*/  IADD3 R5, PT, PT, R4, 0x7f, -R5 ;  /* 0x0000007f04057810 */ /* 0x000fca0007ffe805 */
[----:B------:R-:W-:Y:S02]  /*0cc0*/  IMAD.IADD R5, R5, 0x1, R8 ;  /* 0x0000000105057824 */ /* 0x000fe400078e0208 */
[----:B0-----:R-:W-:-:S04]  /*0cd0*/  FFMA R13, R10, R11, 1 ;  /* 0x3f8000000a0d7423 */ /* 0x001fc8000000000b */
[----:B------:R-:W-:-:S04]  /*0ce0*/  FFMA R12, R10, R13, R10 ;  /* 0x0000000d0a0c7223 */ /* 0x000fc8000000000a */
[----:B------:R-:W-:-:S04]  /*0cf0*/  FFMA R3, R0, R12, RZ ;  /* 0x0000000c00037223 */ /* 0x000fc800000000ff */
[----:B------:R-:W-:-:S04]  /*0d00*/  FFMA R10, R11, R3, R0 ;  /* 0x000000030b0a7223 */ /* 0x000fc80000000000 */
[----:B------:R-:W-:-:S04]  /*0d10*/  FFMA R13, R12, R10, R3 ;  /* 0x0000000a0c0d7223 */ /* 0x000fc80000000003 */
[----:B------:R-:W-:-:S04]  /*0d20*/  FFMA R10, R11, R13, R0 ;  /* 0x0000000d0b0a7223 */ /* 0x000fc80000000000 */
[----:B------:R-:W-:-:S05]  /*0d30*/  FFMA R0, R12, R10, R13 ;  /* 0x0000000a0c007223 */ /* 0x000fca000000000d */
[----:B------:R-:W-:-:S04]  /*0d40*/  SHF.R.U32.HI R3, RZ, 0x17, R0 ;  /* 0x00000017ff037819 */ /* 0x000fc80000011600 */
[----:B------:R-:W-:-:S04]  /*0d50*/  LOP3.LUT R3, R3, 0xff, RZ, 0xc0, !PT ;  /* 0x000000ff03037812 */ /* 0x000fc800078ec0ff */
[----:B------:R-:W-:-:S05]  /*0d60*/  IADD3 R9, PT, PT, R3, R5, RZ ;  /* 0x0000000503097210 */ /* 0x000fca0007ffe0ff */
[----:B------:R-:W-:-:S05]  /*0d70*/  VIADD R3, R9, 0xffffffff ;  /* 0xffffffff09037836 */ /* 0x000fca0000000000 */
[----:B------:R-:W-:-:S13]  /*0d80*/  ISETP.GE.U32.AND P0, PT, R3, 0xfe, PT ;  /* 0x000000fe0300780c */ /* 0x000fda0003f06070 */
[----:B------:R-:W-:Y:S05]  /*0d90*/  @!P0 BRA `(.L_x_16) ;  /* 0x0000000000808947 */ /* 0x000fea0003800000 */
[----:B------:R-:W-:-:S13]  /*0da0*/  ISETP.GT.AND P0, PT, R9, 0xfe, PT ;  /* 0x000000fe0900780c */ /* 0x000fda0003f04270 */
[----:B------:R-:W-:Y:S05]  /*0db0*/  @P0 BRA `(.L_x_17) ;  /* 0x00000000006c0947 */ /* 0x000fea0003800000 */
[----:B------:R-:W-:-:S13]  /*0dc0*/  ISETP.GE.AND P0, PT, R9, 0x1, PT ;  /* 0x000000010900780c */ /* 0x000fda0003f06270 */
[----:B------:R-:W-:Y:S05]  /*0dd0*/  @P0 BRA `(.L_x_18) ;  /* 0x0000000000740947 */ /* 0x000fea0003800000 */
[----:B------:R-:W-:Y:S02]  /*0de0*/  ISETP.GE.AND P0, PT, R9, -0x18, PT ;  /* 0xffffffe80900780c */ /* 0x000fe40003f06270 */
[----:B------:R-:W-:-:S11]  /*0df0*/  LOP3.LUT R0, R0, 0x80000000, RZ, 0xc0, !PT ;  /* 0x8000000000007812 */ /* 0x000fd600078ec0ff */
[----:B------:R-:W-:Y:S05]  /*0e00*/  @!P0 BRA `(.L_x_18) ;  /* 0x0000000000688947 */ /* 0x000fea0003800000 */
[CCC-:B------:R-:W-:Y:S01]  /*0e10*/  FFMA.RZ R3, R12.reuse, R10.reuse, R13.reuse ;  /* 0x0000000a0c037223 */ /* 0x1c0fe2000000c00d */
[C---:B------:R-:W-:Y:S01]  /*0e20*/  IADD3 R8, PT, PT, R9.reuse, 0x20, RZ ;  /* 0x0000002009087810 */ /* 0x040fe20007ffe0ff */
[CCC-:B------:R-:W-:Y:S01]  /*0e30*/  FFMA.RM R4, R12.reuse, R10.reuse, R13.reuse ;  /* 0x0000000a0c047223 */ /* 0x1c0fe2000000400d */
[----:B------:R-:W-:Y:S02]  /*0e40*/  ISETP.NE.AND P2, PT, R9, RZ, PT ;  /* 0x000000ff0900720c */ /* 0x000fe40003f45270 */
[----:B------:R-:W-:Y:S01]  /*0e50*/  LOP3.LUT R5, R3, 0x7fffff, RZ, 0xc0, !PT ;  /* 0x007fffff03057812 */ /* 0x000fe200078ec0ff */
[----:B------:R-:W-:Y:S01]  /*0e60*/  FFMA.RP R3, R12, R10, R13 ;  /* 0x0000000a0c037223 */ /* 0x000fe2000000800d */
[----:B------:R-:W-:Y:S01]  /*0e70*/  ISETP.NE.AND P1, PT, R9, RZ, PT ;  /* 0x000000ff0900720c */ /* 0x000fe20003f25270 */
[----:B------:R-:W-:Y:S01]  /*0e80*/  IMAD.MOV R9, RZ, RZ, -R9 ;  /* 0x000000ffff097224 */ /* 0x000fe200078e0a09 */
[----:B------:R-:W-:Y:S02]  /*0e90*/  LOP3.LUT R5, R5, 0x800000, RZ, 0xfc, !PT ;  /* 0x0080000005057812 */ /* 0x000fe400078efcff */
[----:B------:R-:W-:-:S02]  /*0ea0*/  FSETP.NEU.FTZ.AND P0, PT, R3, R4, PT ;  /* 0x000000040300720b */ /* 0x000fc40003f1d000 */
[----:B------:R-:W-:Y:S02]  /*0eb0*/  SHF.L.U32 R8, R5, R8, RZ ;  /* 0x0000000805087219 */ /* 0x000fe400000006ff */
[----:B------:R-:W-:Y:S02]  /*0ec0*/  SEL R4, R9, RZ, P2 ;  /* 0x000000ff09047207 */ /* 0x000fe40001000000 */
[----:B------:R-:W-:Y:S02]  /*0ed0*/  ISETP.NE.AND P1, PT, R8, RZ, P1 ;  /* 0x000000ff0800720c */ /* 0x000fe40000f25270 */
[----:B------:R-:W-:Y:S02]  /*0ee0*/  SHF.R.U32.HI R4, RZ, R4, R5 ;  /* 0x00000004ff047219 */ /* 0x000fe40000011605 */
[----:B------:R-:W-:Y:S02]  /*0ef0*/  PLOP3.LUT P0, PT, P0, P1, PT, 0xf8, 0x8f ;  /* 0x00000000008f781c */ /* 0x000fe40000703f70 */
[----:B------:R-:W-:-:S02]  /*0f00*/  SHF.R.U32.HI R8, RZ, 0x1, R4 ;  /* 0x00000001ff087819 */ /* 0x000fc40000011604 */
[----:B------:R-:W-:-:S04]  /*0f10*/  SEL R3, RZ, 0x1, !P0 ;  /* 0x00000001ff037807 */ /* 0x000fc80004000000 */
[----:B------:R-:W-:-:S04]  /*0f20*/  LOP3.LUT R3, R3, 0x1, R8, 0xf8, !PT ;  /* 0x0000000103037812 */ /* 0x000fc800078ef808 */
[----:B------:R-:W-:-:S04]  /*0f30*/  LOP3.LUT R3, R3, R4, RZ, 0xc0, !PT ;  /* 0x0000000403037212 */ /* 0x000fc800078ec0ff */
[----:B------:R-:W-:-:S04]  /*0f40*/  IADD3 R3, PT, PT, R8, R3, RZ ;  /* 0x0000000308037210 */ /* 0x000fc80007ffe0ff */
[----:B------:R-:W-:Y:S01]  /*0f50*/  LOP3.LUT R0, R3, R0, RZ, 0xfc, !PT ;  /* 0x0000000003007212 */ /* 0x000fe200078efcff */
[----:B------:R-:W-:Y:S06]  /*0f60*/  BRA `(.L_x_18) ;  /* 0x0000000000107947 */ /* 0x000fec0003800000 */
.L_x_17:
[----:B------:R-:W-:-:S04]  /*0f70*/  LOP3.LUT R0, R0, 0x80000000, RZ, 0xc0, !PT ;  /* 0x8000000000007812 */ /* 0x000fc800078ec0ff */
[----:B------:R-:W-:Y:S01]  /*0f80*/  LOP3.LUT R0, R0, 0x7f800000, RZ, 0xfc, !PT ;  /* 0x7f80000000007812 */ /* 0x000fe200078efcff */
[----:B------:R-:W-:Y:S06]  /*0f90*/  BRA `(.L_x_18) ;  /* 0x0000000000047947 */ /* 0x000fec0003800000 */
.L_x_16:
[----:B------:R-:W-:-:S07]  /*0fa0*/  IMAD R0, R5, 0x800000, R0 ;  /* 0x0080000005007824 */ /* 0x000fce00078e0200 */
.L_x_18:
[----:B------:R-:W-:Y:S05]  /*0fb0*/  BSYNC.RECONVERGENT B2 ;  /* 0x0000000000027941 */ /* 0x000fea0003800200 */
.L_x_15:
[----:B------:R-:W-:Y:S05]  /*0fc0*/  BRA `(.L_x_19) ;  /* 0x0000000000207947 */ /* 0x000fea0003800000 */
.L_x_14:
[----:B------:R-:W-:-:S04]  /*0fd0*/  LOP3.LUT R0, R4, 0x80000000, R3, 0x48, !PT ;  /* 0x8000000004007812 */ /* 0x000fc800078e4803 */
[----:B------:R-:W-:Y:S01]  /*0fe0*/  LOP3.LUT R0, R0, 0x7f800000, RZ, 0xfc, !PT ;  /* 0x7f80000000007812 */ /* 0x000fe200078efcff */
[----:B------:R-:W-:Y:S06]  /*0ff0*/  BRA `(.L_x_19) ;  /* 0x0000000000147947 */ /* 0x000fec0003800000 */
.L_x_13:
[----:B------:R-:W-:Y:S01]  /*1000*/  LOP3.LUT R0, R4, 0x80000000, R3, 0x48, !PT ;  /* 0x8000000004007812 */ /* 0x000fe200078e4803 */
[----:B------:R-:W-:Y:S06]  /*1010*/  BRA `(.L_x_19) ;  /* 0x00000000000c7947 */ /* 0x000fec0003800000 */
.L_x_12:
[----:B------:R-:W0:Y:S01]  /*1020*/  MUFU.RSQ R0, -QNAN ;  /* 0xffc0000000007908 */ /* 0x000e220000001400 */
[----:B------:R-:W-:Y:S05]  /*1030*/  BRA `(.L_x_19) ;  /* 0x0000000000047947 */ /* 0x000fea0003800000 */
.L_x_11:
[----:B------:R-:W-:-:S07]  /*1040*/  FADD.FTZ R0, R3, R0 ;  /* 0x0000000003007221 */ /* 0x000fce0000010000 */
.L_x_19:
[----:B------:R-:W-:Y:S05]  /*1050*/  BSYNC.RECONVERGENT B1 ;  /* 0x0000000000017941 */ /* 0x000fea0003800200 */
.L_x_9:
[----:B------:R-:W-:-:S04]  /*1060*/  HFMA2 R3, -RZ, RZ, 0, 0 ;  /* 0x00000000ff037431 */ /* 0x000fc800000001ff */
[----:B0-----:R-:W-:Y:S05]  /*1070*/  RET.REL.NODEC R2 `(_Z14pool_ave_naivePfS_iiiiii) ;  /* 0xffffffec02e07950 */ /* 0x001fea0003c3ffff */
.L_x_20:
[----:B------:R-:W-:-:S00]  /*1080*/  BRA `(.L_x_20) ;  /* 0xfffffffc00fc7947 */ /* 0x000fc0000383ffff */
[----:B------:R-:W-:-:S00]  /*1090*/  NOP ;  /* 0x0000000000007918 */ /* 0x000fc00000000000 */
        /* <DEDUP_REMOVED lines=14> */
.L_x_21:


//--------------------- .nv.shared.reserved.0     --------------------------
	.section	.nv.shared.reserved.0,"aw",@nobits
	.weak		__nv_reservedSMEM_offset_0_alias
	.size		__nv_reservedSMEM_offset_0_alias, 0, 64
	.other		__nv_reservedSMEM_offset_0_alias,@"STO_CUDA_RESERVED_SHARED STV_DEFAULT"
__nv_reservedSMEM_offset_0_alias:
	.zero		0
	.zero		64


//--------------------- .nv.constant0._Z14pool_ave_naivePfS_iiiiii --------------------------
	.section	.nv.constant0._Z14pool_ave_naivePfS_iiiiii,"a",@progbits
	.sectionflags	@""
	.align	4
.nv.constant0._Z14pool_ave_naivePfS_iiiiii:
	.zero		936


//--------------------- SYMBOLS --------------------------

	.type		.nv.reservedSmem.offset0,@object
	.size		.nv.reservedSmem.offset0,0x4
